	.headerflags	@"EF_CUDA_TEXMODE_UNIFIED EF_CUDA_64BIT_ADDRESS EF_CUDA_ACCELERATORS EF_CUDA_SM90 EF_CUDA_VIRTUAL_SM(EF_CUDA_SM90)"
	.elftype	@"ET_EXEC"


//--------------------- .nv.info                  --------------------------
	.section	.nv.info,"",@"SHT_CUDA_INFO"
	.align	4


	//----- nvinfo : EIATTR_REGCOUNT
	.align		4
        /*0000*/ 	.byte	0x04, 0x2f
        /*0002*/ 	.short	(.L_3 - .L_2)
	.align		4
.L_2:
        /*0004*/ 	.word	index@(triton_poi_fused__native_batch_norm_legit_no_training_add_convolution_relu_24)
        /*0008*/ 	.word	0x00000016


	//----- nvinfo : EIATTR_MIN_STACK_SIZE
	.align		4
.L_3:
        /*000c*/ 	.byte	0x04, 0x12
        /*000e*/ 	.short	(.L_5 - .L_4)
	.align		4
.L_4:
        /*0010*/ 	.word	index@(triton_poi_fused__native_batch_norm_legit_no_training_add_convolution_relu_24)
        /*0014*/ 	.word	0x00000000


	//----- nvinfo : EIATTR_FRAME_SIZE
	.align		4
.L_5:
        /*0018*/ 	.byte	0x04, 0x11
        /*001a*/ 	.short	(.L_7 - .L_6)
	.align		4
.L_6:
        /*001c*/ 	.word	index@(triton_poi_fused__native_batch_norm_legit_no_training_add_convolution_relu_24)
        /*0020*/ 	.word	0x00000000


	//----- nvinfo : EIATTR_MIN_STACK_SIZE
	.align		4
.L_7:
        /*0024*/ 	.byte	0x04, 0x12
        /*0026*/ 	.short	(.L_9 - .L_8)
	.align		4
.L_8:
        /*0028*/ 	.word	index@(triton_poi_fused__native_batch_norm_legit_no_training_add_convolution_relu_24)
        /*002c*/ 	.word	0x00000000
.L_9:


//--------------------- .nv.info.triton_poi_fused__native_batch_norm_legit_no_training_add_convolution_relu_24 --------------------------
	.section	.nv.info.triton_poi_fused__native_batch_norm_legit_no_training_add_convolution_relu_24,"",@"SHT_CUDA_INFO"
	.sectionflags	@""
	.align	4


	//----- nvinfo : EIATTR_CUDA_API_VERSION
	.align		4
        /*0000*/ 	.byte	0x04, 0x37
        /*0002*/ 	.short	(.L_11 - .L_10)
.L_10:
        /*0004*/ 	.word	0x0000007c


	//----- nvinfo : EIATTR_KPARAM_INFO
	.align		4
.L_11:
        /*0008*/ 	.byte	0x04, 0x17
        /*000a*/ 	.short	(.L_13 - .L_12)
.L_12:
        /*000c*/ 	.word	0x00000000
        /*0010*/ 	.short	0x0008
        /*0012*/ 	.short	0x0040
        /*0014*/ 	.byte	0x00, 0xf0, 0x11, 0x00


	//----- nvinfo : EIATTR_KPARAM_INFO
	.align		4
.L_13:
        /*0018*/ 	.byte	0x04, 0x17
        /*001a*/ 	.short	(.L_15 - .L_14)
.L_14:
        /*001c*/ 	.word	0x00000000
        /*0020*/ 	.short	0x0007
        /*0022*/ 	.short	0x0038
        /*0024*/ 	.byte	0x00, 0xf4, 0x21, 0x00


	//----- nvinfo : EIATTR_KPARAM_INFO
	.align		4
.L_15:
        /*0028*/ 	.byte	0x04, 0x17
        /*002a*/ 	.short	(.L_17 - .L_16)
.L_16:
        /*002c*/ 	.word	0x00000000
        /*0030*/ 	.short	0x0006
        /*0032*/ 	.short	0x0030
        /*0034*/ 	.byte	0x00, 0xf4, 0x21, 0x00


	//----- nvinfo : EIATTR_KPARAM_INFO
	.align		4
.L_17:
        /*0038*/ 	.byte	0x04, 0x17
        /*003a*/ 	.short	(.L_19 - .L_18)
.L_18:
        /*003c*/ 	.word	0x00000000
        /*0040*/ 	.short	0x0005
        /*0042*/ 	.short	0x0028
        /*0044*/ 	.byte	0x00, 0xf4, 0x21, 0x00


	//----- nvinfo : EIATTR_KPARAM_INFO
	.align		4
.L_19:
        /*0048*/ 	.byte	0x04, 0x17
        /*004a*/ 	.short	(.L_21 - .L_20)
.L_20:
        /*004c*/ 	.word	0x00000000
        /*0050*/ 	.short	0x0004
        /*0052*/ 	.short	0x0020
        /*0054*/ 	.byte	0x00, 0xf4, 0x21, 0x00


	//----- nvinfo : EIATTR_KPARAM_INFO
	.align		4
.L_21:
        /*0058*/ 	.byte	0x04, 0x17
        /*005a*/ 	.short	(.L_23 - .L_22)
.L_22:
        /*005c*/ 	.word	0x00000000
        /*0060*/ 	.short	0x0003
        /*0062*/ 	.short	0x0018
        /*0064*/ 	.byte	0x00, 0xf4, 0x21, 0x00


	//----- nvinfo : EIATTR_KPARAM_INFO
	.align		4
.L_23:
        /*0068*/ 	.byte	0x04, 0x17
        /*006a*/ 	.short	(.L_25 - .L_24)
.L_24:
        /*006c*/ 	.word	0x00000000
        /*0070*/ 	.short	0x0002
        /*0072*/ 	.short	0x0010
        /*0074*/ 	.byte	0x00, 0xf4, 0x21, 0x00


	//----- nvinfo : EIATTR_KPARAM_INFO
	.align		4
.L_25:
        /*0078*/ 	.byte	0x04, 0x17
        /*007a*/ 	.short	(.L_27 - .L_26)
.L_26:
        /*007c*/ 	.word	0x00000000
        /*0080*/ 	.short	0x0001
        /*0082*/ 	.short	0x0008
        /*0084*/ 	.byte	0x00, 0xf4, 0x21, 0x00


	//----- nvinfo : EIATTR_KPARAM_INFO
	.align		4
.L_27:
        /*0088*/ 	.byte	0x04, 0x17
        /*008a*/ 	.short	(.L_29 - .L_28)
.L_28:
        /*008c*/ 	.word	0x00000000
        /*0090*/ 	.short	0x0000
        /*0092*/ 	.short	0x0000
        /*0094*/ 	.byte	0x00, 0xf4, 0x21, 0x00


	//----- nvinfo : EIATTR_SPARSE_MMA_MASK
	.align		4
.L_29:
        /*0098*/ 	.byte	0x03, 0x50
        /*009a*/ 	.short	0x0000


	//----- nvinfo : EIATTR_MAXREG_COUNT
	.align		4
        /*009c*/ 	.byte	0x03, 0x1b
        /*009e*/ 	.short	0x00ff


	//----- nvinfo : EIATTR_EXIT_INSTR_OFFSETS
	.align		4
        /*00a0*/ 	.byte	0x04, 0x1c
        /*00a2*/ 	.short	(.L_31 - .L_30)


	//   ....[0]....
.L_30:
        /*00a4*/ 	.word	0x000003a0


	//   ....[1]....
        /*00a8*/ 	.word	0x000003c0


	//----- nvinfo : EIATTR_REQNTID
	.align		4
.L_31:
        /*00ac*/ 	.byte	0x04, 0x10
        /*00ae*/ 	.short	(.L_33 - .L_32)
.L_32:
        /*00b0*/ 	.word	0x00000080
        /*00b4*/ 	.word	0x00000001
        /*00b8*/ 	.word	0x00000001


	//----- nvinfo : EIATTR_CBANK_PARAM_SIZE
	.align		4
.L_33:
        /*00bc*/ 	.byte	0x03, 0x19
        /*00be*/ 	.short	0x0044


	//----- nvinfo : EIATTR_PARAM_CBANK
	.align		4
        /*00c0*/ 	.byte	0x04, 0x0a
        /*00c2*/ 	.short	(.L_35 - .L_34)
	.align		4
.L_34:
        /*00c4*/ 	.word	index@(.nv.constant0.triton_poi_fused__native_batch_norm_legit_no_training_add_convolution_relu_24)
        /*00c8*/ 	.short	0x0210
        /*00ca*/ 	.short	0x0044


	//----- nvinfo : EIATTR_SW_WAR
	.align		4
.L_35:
        /*00cc*/ 	.byte	0x04, 0x36
        /*00ce*/ 	.short	(.L_37 - .L_36)
.L_36:
        /*00d0*/ 	.word	0x00000008
.L_37:


//--------------------- .nv.callgraph             --------------------------
	.section	.nv.callgraph,"",@"SHT_CUDA_CALLGRAPH"
	.align	4
	.sectionentsize	8
	.align		4
        /*0000*/ 	.word	0x00000000
	.align		4
        /*0004*/ 	.word	0xffffffff
	.align		4
        /*0008*/ 	.word	0x00000000
	.align		4
        /*000c*/ 	.word	0xfffffffe
	.align		4
        /*0010*/ 	.word	0x00000000
	.align		4
        /*0014*/ 	.word	0xfffffffd
	.align		4
        /*0018*/ 	.word	0x00000000
	.align		4
        /*001c*/ 	.word	0xfffffffc


//--------------------- .nv.constant4             --------------------------
	.section	.nv.constant4,"a",@progbits
	.align	8
	.align		8
.nv.constant4:
        /*0000*/ 	.dword	_$_str
	.align		8
        /*0008*/ 	.dword	_$_str_$_2


//--------------------- .text.triton_poi_fused__native_batch_norm_legit_no_training_add_convolution_relu_24 --------------------------
	.section	.text.triton_poi_fused__native_batch_norm_legit_no_training_add_convolution_relu_24,"ax",@progbits
	.align	128
        .global         triton_poi_fused__native_batch_norm_legit_no_training_add_convolution_relu_24
        .type           triton_poi_fused__native_batch_norm_legit_no_training_add_convolution_relu_24,@function
        .size           triton_poi_fused__native_batch_norm_legit_no_training_add_convolution_relu_24,(.L_x_1 - triton_poi_fused__native_batch_norm_legit_no_training_add_convolution_relu_24)
        .other          triton_poi_fused__native_batch_norm_legit_no_training_add_convolution_relu_24,@"STO_CUDA_ENTRY STV_DEFAULT"
triton_poi_fused__native_batch_norm_legit_no_training_add_convolution_relu_24:
.text.triton_poi_fused__native_batch_norm_legit_no_training_add_convolution_relu_24:
[----:B------:R-:W0:Y:S01]  /*0000*/  LDC R1, c[0x0][0x28] ;  /* 0x00000a00ff017b82 */ /* 0x000e220000000800 */
[----:B------:R-:W1:Y:S07]  /*0010*/  S2R R0, SR_TID.X ;  /* 0x0000000000007919 */ /* 0x000e6e0000002100 */
[----:B------:R-:W2:Y:S01]  /*0020*/  LDC.64 R12, c[0x0][0x230] ;  /* 0x00008c00ff0c7b82 */ /* 0x000ea20000000a00 */
[----:B------:R-:W-:Y:S01]  /*0030*/  HFMA2.MMA R6, -RZ, RZ, 0, 0 ;  /* 0x00000000ff067435 */ /* 0x000fe200000001ff */
[----:B------:R-:W-:Y:S01]  /*0040*/  ULDC.64 UR4, c[0x0][0x208] ;  /* 0x0000820000047ab9 */ /* 0x000fe20000000a00 */
[----:B------:R-:W3:Y:S05]  /*0050*/  S2R R3, SR_CTAID.X ;  /* 0x0000000000037919 */ /* 0x000eea0000002500 */
[----:B------:R-:W4:Y:S08]  /*0060*/  LDC.64 R14, c[0x0][0x210] ;  /* 0x00008400ff0e7b82 */ /* 0x000f300000000a00 */
[----:B------:R-:W5:Y:S08]  /*0070*/  LDC.64 R16, c[0x0][0x218] ;  /* 0x00008600ff107b82 */ /* 0x000f700000000a00 */
[----:B------:R-:W5:Y:S01]  /*0080*/  LDC.64 R18, c[0x0][0x220] ;  /* 0x00008800ff127b82 */ /* 0x000f620000000a00 */
[----:B-1----:R-:W-:-:S07]  /*0090*/  LOP3.LUT R0, R0, 0x7f, RZ, 0xc0, !PT ;  /* 0x0000007f00007812 */ /* 0x002fce00078ec0ff */
[----:B------:R-:W1:Y:S01]  /*00a0*/  LDC.64 R8, c[0x0][0x228] ;  /* 0x00008a00ff087b82 */ /* 0x000e620000000a00 */
[----:B---3--:R-:W-:Y:S02]  /*00b0*/  SHF.R.S32.HI R2, RZ, 0x18, R3 ;  /* 0x00000018ff027819 */ /* 0x008fe40000011403 */
[----:B------:R-:W-:Y:S02]  /*00c0*/  LEA R0, R3, R0, 0x7 ;  /* 0x0000000003007211 */ /* 0x000fe400078e38ff */
[----:B------:R-:W-:-:S03]  /*00d0*/  SGXT R3, R2, 0x1 ;  /* 0x000000010203781a */ /* 0x000fc60000000200 */
[----:B------:R-:W3:Y:S01]  /*00e0*/  LDC.64 R4, c[0x0][0x238] ;  /* 0x00008e00ff047b82 */ /* 0x000ee20000000a00 */
[----:B------:R-:W-:Y:S02]  /*00f0*/  ISETP.GE.AND P0, PT, R0, 0x100, PT ;  /* 0x000001000000780c */ /* 0x000fe40003f06270 */
[----:B------:R-:W-:-:S04]  /*0100*/  LEA.HI R3, R3, R0, RZ, 0x2 ;  /* 0x0000000003037211 */ /* 0x000fc800078f10ff */
[----:B------:R-:W-:-:S04]  /*0110*/  LOP3.LUT R3, R3, 0xfffffffc, RZ, 0xc0, !PT ;  /* 0xfffffffc03037812 */ /* 0x000fc800078ec0ff */
[----:B------:R-:W-:Y:S02]  /*0120*/  IADD3 R7, R0, -R3, RZ ;  /* 0x8000000300077210 */ /* 0x000fe40007ffe0ff */
[----:B------:R-:W3:Y:S03]  /*0130*/  LDC.64 R2, c[0x0][0x240] ;  /* 0x00009000ff027b82 */ /* 0x000ee60000000a00 */
[----:B--2---:R-:W-:-:S05]  /*0140*/  IMAD.WIDE R12, R7, 0x4, R12 ;  /* 0x00000004070c7825 */ /* 0x004fca00078e020c */
[----:B------:R2:W3:Y:S01]  /*0150*/  @!P0 LDG.E.EL R6, desc[UR4][R12.64] ;  /* 0x000000040c068981 */ /* 0x0004e2000c2e1900 */
[----:B------:R-:W-:Y:S01]  /*0160*/  CS2R R10, SRZ ;  /* 0x00000000000a7805 */ /* 0x000fe2000001ff00 */
[----:B----4-:R-:W-:-:S04]  /*0170*/  IMAD.WIDE R14, R0, 0x4, R14 ;  /* 0x00000004000e7825 */ /* 0x010fc800078e020e */
[C---:B-----5:R-:W-:Y:S01]  /*0180*/  IMAD.WIDE R16, R7.reuse, 0x4, R16 ;  /* 0x0000000407107825 */ /* 0x060fe200078e0210 */
[----:B------:R4:W5:Y:S01]  /*0190*/  @!P0 LDG.E R10, desc[UR4][R14.64] ;  /* 0x000000040e0a8981 */ /* 0x000962000c1e1900 */
[----:B--2---:R-:W-:Y:S02]  /*01a0*/  CS2R R12, SRZ ;  /* 0x00000000000c7805 */ /* 0x004fe4000001ff00 */
[----:B0-----:R-:W-:Y:S01]  /*01b0*/  IMAD.WIDE R18, R0, 0x4, R18 ;  /* 0x0000000400127825 */ /* 0x001fe200078e0212 */
[----:B------:R-:W5:Y:S03]  /*01c0*/  @!P0 LDG.E.EL R11, desc[UR4][R16.64] ;  /* 0x00000004100b8981 */ /* 0x000f66000c2e1900 */
[----:B-1----:R-:W-:Y:S01]  /*01d0*/  IMAD.WIDE R8, R7, 0x4, R8 ;  /* 0x0000000407087825 */ /* 0x002fe200078e0208 */
[----:B------:R-:W2:Y:S01]  /*01e0*/  @!P0 LDG.E R12, desc[UR4][R18.64] ;  /* 0x00000004120c8981 */ /* 0x000ea2000c1e1900 */
[----:B----4-:R-:W-:-:S02]  /*01f0*/  HFMA2.MMA R14, -RZ, RZ, 0, 0 ;  /* 0x00000000ff0e7435 */ /* 0x010fc400000001ff */
[C---:B---3--:R-:W-:Y:S01]  /*0200*/  IMAD.WIDE R4, R7.reuse, 0x4, R4 ;  /* 0x0000000407047825 */ /* 0x048fe200078e0204 */
[----:B------:R0:W3:Y:S03]  /*0210*/  @!P0 LDG.E.EL R13, desc[UR4][R8.64] ;  /* 0x00000004080d8981 */ /* 0x0000e6000c2e1900 */
[----:B------:R-:W-:Y:S01]  /*0220*/  IMAD.WIDE R2, R7, 0x4, R2 ;  /* 0x0000000407027825 */ /* 0x000fe200078e0202 */
[----:B------:R-:W-:-:S04]  /*0230*/  MOV R7, RZ ;  /* 0x000000ff00077202 */ /* 0x000fc80000000f00 */
[----:B------:R1:W4:Y:S04]  /*0240*/  @!P0 LDG.E.EL R14, desc[UR4][R2.64] ;  /* 0x00000004020e8981 */ /* 0x000328000c2e1900 */
[----:B------:R2:W4:Y:S01]  /*0250*/  @!P0 LDG.E.EL R7, desc[UR4][R4.64] ;  /* 0x0000000404078981 */ /* 0x000522000c2e1900 */
[----:B0-----:R-:W-:Y:S01]  /*0260*/  MOV R8, 0x3e800000 ;  /* 0x3e80000000087802 */ /* 0x001fe20000000f00 */
[----:B-1----:R-:W0:Y:S02]  /*0270*/  LDC.64 R2, c[0x0][0x248] ;  /* 0x00009200ff027b82 */ /* 0x002e240000000a00 */
[----:B0-----:R-:W-:-:S04]  /*0280*/  IMAD.WIDE R2, R0, 0x4, R2 ;  /* 0x0000000400027825 */ /* 0x001fc800078e0202 */
[----:B------:R-:W-:-:S04]  /*0290*/  FADD R6, R6, 9.9999997473787516356e-06 ;  /* 0x3727c5ac06067421 */ /* 0x000fc80000000000 */
[----:B------:R-:W0:Y:S02]  /*02a0*/  MUFU.SQRT R15, R6 ;  /* 0x00000006000f7308 */ /* 0x000e240000002000 */
[C---:B0-----:R-:W-:Y:S02]  /*02b0*/  FSETP.GT.AND P1, PT, R15.reuse, 8.50705917302346158658e+37, PT ;  /* 0x7e8000000f00780b */ /* 0x041fe40003f24000 */
[----:B------:R-:W-:-:S11]  /*02c0*/  FSETP.GEU.AND P2, PT, R15, 1.175494350822287508e-38, PT ;  /* 0x008000000f00780b */ /* 0x000fd60003f4e000 */
[----:B------:R-:W-:-:S04]  /*02d0*/  @P1 FMUL R15, R15, 0.25 ;  /* 0x3e8000000f0f1820 */ /* 0x000fc80000400000 */
[----:B------:R-:W-:-:S06]  /*02e0*/  @!P2 FMUL R15, R15, 16777216 ;  /* 0x4b8000000f0fa820 */ /* 0x000fcc0000400000 */
[----:B------:R-:W0:Y:S01]  /*02f0*/  MUFU.RCP R15, R15 ;  /* 0x0000000f000f7308 */ /* 0x000e220000001000 */
[----:B--2---:R-:W-:Y:S01]  /*0300*/  FSEL R4, R8, 1, P1 ;  /* 0x3f80000008047808 */ /* 0x004fe20000800000 */
[----:B-----5:R-:W-:-:S04]  /*0310*/  FADD R11, R11, R10 ;  /* 0x0000000a0b0b7221 */ /* 0x020fc80000000000 */
[----:B------:R-:W-:Y:S01]  /*0320*/  FADD R12, R11, R12 ;  /* 0x0000000c0b0c7221 */ /* 0x000fe20000000000 */
[----:B------:R-:W-:-:S03]  /*0330*/  @!P2 FMUL R4, R4, 16777216 ;  /* 0x4b8000000404a820 */ /* 0x000fc60000400000 */
[----:B---3--:R-:W-:Y:S01]  /*0340*/  FADD R12, R12, -R13 ;  /* 0x8000000d0c0c7221 */ /* 0x008fe20000000000 */
[----:B0-----:R-:W-:-:S04]  /*0350*/  FMUL R5, R15, R4 ;  /* 0x000000040f057220 */ /* 0x001fc80000400000 */
[----:B------:R-:W-:-:S04]  /*0360*/  FMUL R5, R12, R5 ;  /* 0x000000050c057220 */ /* 0x000fc80000400000 */
[----:B----4-:R-:W-:-:S05]  /*0370*/  FFMA R5, R5, R7, R14 ;  /* 0x0000000705057223 */ /* 0x010fca000000000e */
[----:B------:R-:W-:-:S04]  /*0380*/  FSETP.GEU.AND P1, PT, R5, RZ, PT ;  /* 0x000000ff0500720b */ /* 0x000fc80003f2e000 */
[----:B------:R-:W-:Y:S01]  /*0390*/  FSEL R5, R5, RZ, P1 ;  /* 0x000000ff05057208 */ /* 0x000fe20000800000 */
[----:B------:R-:W-:Y:S08]  /*03a0*/  @P0 EXIT ;  /* 0x000000000000094d */ /* 0x000ff00003800000 */
[----:B------:R-:W-:Y:S01]  /*03b0*/  STG.E desc[UR4][R2.64], R5 ;  /* 0x0000000502007986 */ /* 0x000fe2000c101904 */
[----:B------:R-:W-:Y:S05]  /*03c0*/  EXIT ;  /* 0x000000000000794d */ /* 0x000fea0003800000 */
.L_x_0:
[----:B------:R-:W-:-:S00]  /*03d0*/  BRA `(.L_x_0) ;  /* 0xfffffffc00fc7947 */ /* 0x000fc0000383ffff */
[----:B------:R-:W-:-:S00]  /*03e0*/  NOP ;  /* 0x0000000000007918 */ /* 0x000fc00000000000 */
        /* <DEDUP_REMOVED lines=9> */
.L_x_1:


//--------------------- .nv.global.init           --------------------------
	.section	.nv.global.init,"aw",@progbits
.nv.global.init:
	.type		_$_str,@object
	.size		_$_str,(_$_str_$_2 - _$_str)
_$_str:
        /*0000*/ 	.byte	0x5f, 0x5f, 0x43, 0x55, 0x44, 0x41, 0x5f, 0x46, 0x54, 0x5a, 0x00
	.type		_$_str_$_2,@object
	.size		_$_str_$_2,(.L_1 - _$_str_$_2)
_$_str_$_2:
        /*000b*/ 	.byte	0x5f, 0x5f, 0x43, 0x55, 0x44, 0x41, 0x5f, 0x50, 0x52, 0x45, 0x43, 0x5f, 0x53, 0x51, 0x52, 0x54
        /*001b*/ 	.byte	0x00
.L_1:


//--------------------- .nv.constant0.triton_poi_fused__native_batch_norm_legit_no_training_add_convolution_relu_24 --------------------------
	.section	.nv.constant0.triton_poi_fused__native_batch_norm_legit_no_training_add_convolution_relu_24,"a",@progbits
	.sectionflags	@""
	.align	4
.nv.constant0.triton_poi_fused__native_batch_norm_legit_no_training_add_convolution_relu_24:
	.zero		596
